//
// Generated by NVIDIA NVVM Compiler
//
// Compiler Build ID: CL-36424714
// Cuda compilation tools, release 13.0, V13.0.88
// Based on NVVM 20.0.0
//

.version 9.0
.target sm_100
.address_size 64

	// .globl	_Z17Kernel_by_pointerP11DataElement
.extern .func  (.param .b32 func_retval0) vprintf
(
	.param .b64 vprintf_param_0,
	.param .b64 vprintf_param_1
)
;
.global .align 1 .b8 $str[30] = {79, 110, 32, 100, 101, 118, 105, 99, 101, 58, 32, 110, 97, 109, 101, 61, 37, 115, 44, 32, 118, 97, 108, 117, 101, 61, 37, 100, 10};

.visible .entry _Z17Kernel_by_pointerP11DataElement(
	.param .u64 .ptr .align 1 _Z17Kernel_by_pointerP11DataElement_param_0
)
{
	.local .align 8 .b8 	__local_depot0[16];
	.reg .b64 	%SP;
	.reg .b64 	%SPL;
	.reg .b16 	%rs<2>;
	.reg .b32 	%r<6>;
	.reg .b64 	%rd<9>;

	mov.u64 	%SPL, __local_depot0;
	cvta.local.u64 	%SP, %SPL;
	ld.param.u64 	%rd1, [_Z17Kernel_by_pointerP11DataElement_param_0];
	cvta.to.global.u64 	%rd2, %rd1;
	add.u64 	%rd3, %SP, 0;
	add.u64 	%rd4, %SPL, 0;
	ld.global.u64 	%rd5, [%rd2+16];
	ld.global.u32 	%r1, [%rd2+24];
	st.local.u64 	[%rd4], %rd5;
	st.local.u32 	[%rd4+8], %r1;
	mov.u64 	%rd6, $str;
	cvta.global.u64 	%rd7, %rd6;
	{ // callseq 0, 0
	.param .b64 param0;
	st.param.b64 	[param0], %rd7;
	.param .b64 param1;
	st.param.b64 	[param1], %rd3;
	.param .b32 retval0;
	call.uni (retval0), 
	vprintf, 
	(
	param0, 
	param1
	);
	ld.param.b32 	%r2, [retval0];
	} // callseq 0
	ld.global.u64 	%rd8, [%rd2+16];
	mov.b16 	%rs1, 112;
	st.u8 	[%rd8], %rs1;
	ld.global.u32 	%r4, [%rd2+24];
	add.s32 	%r5, %r4, 1;
	st.global.u32 	[%rd2+24], %r5;
	ret;

}
	// .globl	_Z13Kernel_by_refR11DataElement
.visible .entry _Z13Kernel_by_refR11DataElement(
	.param .u64 .ptr .align 1 _Z13Kernel_by_refR11DataElement_param_0
)
{
	.local .align 8 .b8 	__local_depot1[16];
	.reg .b64 	%SP;
	.reg .b64 	%SPL;
	.reg .b16 	%rs<2>;
	.reg .b32 	%r<6>;
	.reg .b64 	%rd<9>;

	mov.u64 	%SPL, __local_depot1;
	cvta.local.u64 	%SP, %SPL;
	ld.param.u64 	%rd1, [_Z13Kernel_by_refR11DataElement_param_0];
	cvta.to.global.u64 	%rd2, %rd1;
	add.u64 	%rd3, %SP, 0;
	add.u64 	%rd4, %SPL, 0;
	ld.global.u64 	%rd5, [%rd2+16];
	ld.global.u32 	%r1, [%rd2+24];
	st.local.u64 	[%rd4], %rd5;
	st.local.u32 	[%rd4+8], %r1;
	mov.u64 	%rd6, $str;
	cvta.global.u64 	%rd7, %rd6;
	{ // callseq 1, 0
	.param .b64 param0;
	st.param.b64 	[param0], %rd7;
	.param .b64 param1;
	st.param.b64 	[param1], %rd3;
	.param .b32 retval0;
	call.uni (retval0), 
	vprintf, 
	(
	param0, 
	param1
	);
	ld.param.b32 	%r2, [retval0];
	} // callseq 1
	ld.global.u64 	%rd8, [%rd2+16];
	mov.b16 	%rs1, 114;
	st.u8 	[%rd8], %rs1;
	ld.global.u32 	%r4, [%rd2+24];
	add.s32 	%r5, %r4, 1;
	st.global.u32 	[%rd2+24], %r5;
	ret;

}
	// .globl	_Z15Kernel_by_value11DataElement
.visible .entry _Z15Kernel_by_value11DataElement(
	.param .align 8 .b8 _Z15Kernel_by_value11DataElement_param_0[32]
)
{
	.local .align 8 .b8 	__local_depot2[16];
	.reg .b64 	%SP;
	.reg .b64 	%SPL;
	.reg .b16 	%rs<2>;
	.reg .b32 	%r<4>;
	.reg .b64 	%rd<7>;

	mov.u64 	%SPL, __local_depot2;
	cvta.local.u64 	%SP, %SPL;
	ld.param.u32 	%r1, [_Z15Kernel_by_value11DataElement_param_0+24];
	ld.param.u64 	%rd1, [_Z15Kernel_by_value11DataElement_param_0+16];
	add.u64 	%rd2, %SP, 0;
	add.u64 	%rd3, %SPL, 0;
	cvta.to.global.u64 	%rd4, %rd1;
	st.local.u64 	[%rd3], %rd1;
	st.local.u32 	[%rd3+8], %r1;
	mov.u64 	%rd5, $str;
	cvta.global.u64 	%rd6, %rd5;
	{ // callseq 2, 0
	.param .b64 param0;
	st.param.b64 	[param0], %rd6;
	.param .b64 param1;
	st.param.b64 	[param1], %rd2;
	.param .b32 retval0;
	call.uni (retval0), 
	vprintf, 
	(
	param0, 
	param1
	);
	ld.param.b32 	%r2, [retval0];
	} // callseq 2
	mov.b16 	%rs1, 107;
	st.global.u8 	[%rd4], %rs1;
	ret;

}


// ===== COMPILED SASS (sm_100) =====

	.target	sm_100

	.elftype	@"ET_EXEC"


//--------------------- .note.nv.tkinfo           --------------------------
	.section	.note.nv.tkinfo,"",@"SHT_NOTE"
	.sectionflags	@"SHF_NOTE_NV_TKINFO"
	.tkinfo
        /*0018*/ 	.word	0x00000002
        /*0030*/ 	.string	""
        /*0030*/ 	.string	"ptxas"
        /*0030*/ 	.string	"Cuda compilation tools, release 13.0, V13.0.88"
        /*0030*/ 	.string	"Build cuda_13.0.r13.0/compiler.36424714_0"
        /*0030*/ 	.string	"-arch sm_100 -m 64 "



//--------------------- .note.nv.cuinfo           --------------------------
	.section	.note.nv.cuinfo,"",@"SHT_NOTE"
	.sectionflags	@"SHF_NOTE_NV_CUINFO"
        /*0018*/ 	.short	0x0002
        /*001a*/ 	.short	0x0064
        /*001c*/ 	.short	0x0082
	.zero		2


//--------------------- .nv.info                  --------------------------
	.section	.nv.info,"",@"SHT_CUDA_INFO"
	.align	4


	//----- nvinfo : EIATTR_REGCOUNT
	.align		4
        /*0000*/ 	.byte	0x04, 0x2f
        /*0002*/ 	.short	(.L_2 - .L_1)
	.align		4
.L_1:
        /*0004*/ 	.word	index@(_Z17Kernel_by_pointerP11DataElement)
        /*0008*/ 	.word	0x00000018


	//----- nvinfo : EIATTR_FRAME_SIZE
	.align		4
.L_2:
        /*000c*/ 	.byte	0x04, 0x11
        /*000e*/ 	.short	(.L_4 - .L_3)
	.align		4
.L_3:
        /*0010*/ 	.word	index@(_Z17Kernel_by_pointerP11DataElement)
        /*0014*/ 	.word	0x00000010


	//----- nvinfo : EIATTR_REGCOUNT
	.align		4
.L_4:
        /*0018*/ 	.byte	0x04, 0x2f
        /*001a*/ 	.short	(.L_6 - .L_5)
	.align		4
.L_5:
        /*001c*/ 	.word	index@(_Z13Kernel_by_refR11DataElement)
        /*0020*/ 	.word	0x00000018


	//----- nvinfo : EIATTR_FRAME_SIZE
	.align		4
.L_6:
        /*0024*/ 	.byte	0x04, 0x11
        /*0026*/ 	.short	(.L_8 - .L_7)
	.align		4
.L_7:
        /*0028*/ 	.word	index@(_Z13Kernel_by_refR11DataElement)
        /*002c*/ 	.word	0x00000010


	//----- nvinfo : EIATTR_REGCOUNT
	.align		4
.L_8:
        /*0030*/ 	.byte	0x04, 0x2f
        /*0032*/ 	.short	(.L_10 - .L_9)
	.align		4
.L_9:
        /*0034*/ 	.word	index@(_Z15Kernel_by_value11DataElement)
        /*0038*/ 	.word	0x00000018


	//----- nvinfo : EIATTR_FRAME_SIZE
	.align		4
.L_10:
        /*003c*/ 	.byte	0x04, 0x11
        /*003e*/ 	.short	(.L_12 - .L_11)
	.align		4
.L_11:
        /*0040*/ 	.word	index@(_Z15Kernel_by_value11DataElement)
        /*0044*/ 	.word	0x00000010


	//----- nvinfo : EIATTR_MIN_STACK_SIZE
	.align		4
.L_12:
        /*0048*/ 	.byte	0x04, 0x12
        /*004a*/ 	.short	(.L_14 - .L_13)
	.align		4
.L_13:
        /*004c*/ 	.word	index@(_Z15Kernel_by_value11DataElement)
        /*0050*/ 	.word	0x00000010


	//----- nvinfo : EIATTR_MIN_STACK_SIZE
	.align		4
.L_14:
        /*0054*/ 	.byte	0x04, 0x12
        /*0056*/ 	.short	(.L_16 - .L_15)
	.align		4
.L_15:
        /*0058*/ 	.word	index@(_Z13Kernel_by_refR11DataElement)
        /*005c*/ 	.word	0x00000010


	//----- nvinfo : EIATTR_MIN_STACK_SIZE
	.align		4
.L_16:
        /*0060*/ 	.byte	0x04, 0x12
        /*0062*/ 	.short	(.L_18 - .L_17)
	.align		4
.L_17:
        /*0064*/ 	.word	index@(_Z17Kernel_by_pointerP11DataElement)
        /*0068*/ 	.word	0x00000010
.L_18:


//--------------------- .nv.compat                --------------------------
	.section	.nv.compat,"",@"SHT_CUDA_COMPAT_INFO"
	.align	4
        /*0000*/ 	.byte	0x02, 0x09, 0x00, 0x00, 0x02, 0x02, 0x01, 0x00, 0x02, 0x05, 0x05, 0x00, 0x03, 0x07, 0x01, 0x01
        /*0010*/ 	.byte	0x02, 0x03, 0x00, 0x00, 0x02, 0x06, 0x01, 0x00, 0x04, 0x0b, 0x08, 0x00, 0x09, 0x00, 0x00, 0x00
        /*0020*/ 	.byte	0x00, 0x00, 0x00, 0x00


//--------------------- .nv.info._Z15Kernel_by_value11DataElement --------------------------
	.section	.nv.info._Z15Kernel_by_value11DataElement,"",@"SHT_CUDA_INFO"
	.sectionflags	@""
	.align	4


	//----- nvinfo : EIATTR_CUDA_API_VERSION
	.align		4
        /*0000*/ 	.byte	0x04, 0x37
        /*0002*/ 	.short	(.L_20 - .L_19)
.L_19:
        /*0004*/ 	.word	0x00000082


	//----- nvinfo : EIATTR_KPARAM_INFO
	.align		4
.L_20:
        /*0008*/ 	.byte	0x04, 0x17
        /*000a*/ 	.short	(.L_22 - .L_21)
.L_21:
        /*000c*/ 	.word	0x00000000
        /*0010*/ 	.short	0x0000
        /*0012*/ 	.short	0x0000
        /*0014*/ 	.byte	0x00, 0xf0, 0x81, 0x00


	//----- nvinfo : EIATTR_SPARSE_MMA_MASK
	.align		4
.L_22:
        /*0018*/ 	.byte	0x03, 0x50
        /*001a*/ 	.short	0x0000


	//----- nvinfo : EIATTR_MAXREG_COUNT
	.align		4
        /*001c*/ 	.byte	0x03, 0x1b
        /*001e*/ 	.short	0x00ff


	//----- nvinfo : EIATTR_EXTERNS
	.align		4
        /*0020*/ 	.byte	0x04, 0x0f
        /*0022*/ 	.short	(.L_24 - .L_23)


	//   ....[0]....
	.align		4
.L_23:
        /*0024*/ 	.word	index@(vprintf)


	//----- nvinfo : EIATTR_MERCURY_ISA_VERSION
	.align		4
.L_24:
        /*0028*/ 	.byte	0x03, 0x5f
        /*002a*/ 	.short	0x0101


	//----- nvinfo : EIATTR_VRC_CTA_INIT_COUNT
	.align		4
        /*002c*/ 	.byte	0x02, 0x4a
	.zero		1
	.zero		1


	//----- nvinfo : EIATTR_SYSCALL_OFFSETS
	.align		4
        /*0030*/ 	.byte	0x04, 0x46
        /*0032*/ 	.short	(.L_26 - .L_25)


	//   ....[0]....
.L_25:
        /*0034*/ 	.word	0x00000110


	//----- nvinfo : EIATTR_EXIT_INSTR_OFFSETS
	.align		4
.L_26:
        /*0038*/ 	.byte	0x04, 0x1c
        /*003a*/ 	.short	(.L_28 - .L_27)


	//   ....[0]....
.L_27:
        /*003c*/ 	.word	0x00000150


	//----- nvinfo : EIATTR_CBANK_PARAM_SIZE
	.align		4
.L_28:
        /*0040*/ 	.byte	0x03, 0x19
        /*0042*/ 	.short	0x0020


	//----- nvinfo : EIATTR_PARAM_CBANK
	.align		4
        /*0044*/ 	.byte	0x04, 0x0a
        /*0046*/ 	.short	(.L_30 - .L_29)
	.align		4
.L_29:
        /*0048*/ 	.word	index@(.nv.constant0._Z15Kernel_by_value11DataElement)
        /*004c*/ 	.short	0x0380
        /*004e*/ 	.short	0x0020


	//----- nvinfo : EIATTR_SW_WAR
	.align		4
.L_30:
        /*0050*/ 	.byte	0x04, 0x36
        /*0052*/ 	.short	(.L_32 - .L_31)
.L_31:
        /*0054*/ 	.word	0x00000008
.L_32:


//--------------------- .nv.info._Z13Kernel_by_refR11DataElement --------------------------
	.section	.nv.info._Z13Kernel_by_refR11DataElement,"",@"SHT_CUDA_INFO"
	.sectionflags	@""
	.align	4


	//----- nvinfo : EIATTR_CUDA_API_VERSION
	.align		4
        /*0000*/ 	.byte	0x04, 0x37
        /*0002*/ 	.short	(.L_34 - .L_33)
.L_33:
        /*0004*/ 	.word	0x00000082


	//----- nvinfo : EIATTR_KPARAM_INFO
	.align		4
.L_34:
        /*0008*/ 	.byte	0x04, 0x17
        /*000a*/ 	.short	(.L_36 - .L_35)
.L_35:
        /*000c*/ 	.word	0x00000000
        /*0010*/ 	.short	0x0000
        /*0012*/ 	.short	0x0000
        /*0014*/ 	.byte	0x00, 0xf5, 0x21, 0x00


	//----- nvinfo : EIATTR_SPARSE_MMA_MASK
	.align		4
.L_36:
        /*0018*/ 	.byte	0x03, 0x50
        /*001a*/ 	.short	0x0000


	//----- nvinfo : EIATTR_MAXREG_COUNT
	.align		4
        /*001c*/ 	.byte	0x03, 0x1b
        /*001e*/ 	.short	0x00ff


	//----- nvinfo : EIATTR_EXTERNS
	.align		4
        /*0020*/ 	.byte	0x04, 0x0f
        /*0022*/ 	.short	(.L_38 - .L_37)


	//   ....[0]....
	.align		4
.L_37:
        /*0024*/ 	.word	index@(vprintf)


	//----- nvinfo : EIATTR_MERCURY_ISA_VERSION
	.align		4
.L_38:
        /*0028*/ 	.byte	0x03, 0x5f
        /*002a*/ 	.short	0x0101


	//----- nvinfo : EIATTR_VRC_CTA_INIT_COUNT
	.align		4
        /*002c*/ 	.byte	0x02, 0x4a
	.zero		1
	.zero		1


	//----- nvinfo : EIATTR_SYSCALL_OFFSETS
	.align		4
        /*0030*/ 	.byte	0x04, 0x46
        /*0032*/ 	.short	(.L_40 - .L_39)


	//   ....[0]....
.L_39:
        /*0034*/ 	.word	0x00000120


	//----- nvinfo : EIATTR_EXIT_INSTR_OFFSETS
	.align		4
.L_40:
        /*0038*/ 	.byte	0x04, 0x1c
        /*003a*/ 	.short	(.L_42 - .L_41)


	//   ....[0]....
.L_41:
        /*003c*/ 	.word	0x000001a0


	//----- nvinfo : EIATTR_CBANK_PARAM_SIZE
	.align		4
.L_42:
        /*0040*/ 	.byte	0x03, 0x19
        /*0042*/ 	.short	0x0008


	//----- nvinfo : EIATTR_PARAM_CBANK
	.align		4
        /*0044*/ 	.byte	0x04, 0x0a
        /*0046*/ 	.short	(.L_44 - .L_43)
	.align		4
.L_43:
        /*0048*/ 	.word	index@(.nv.constant0._Z13Kernel_by_refR11DataElement)
        /*004c*/ 	.short	0x0380
        /*004e*/ 	.short	0x0008


	//----- nvinfo : EIATTR_SW_WAR
	.align		4
.L_44:
        /*0050*/ 	.byte	0x04, 0x36
        /*0052*/ 	.short	(.L_46 - .L_45)
.L_45:
        /*0054*/ 	.word	0x00000008
.L_46:


//--------------------- .nv.info._Z17Kernel_by_pointerP11DataElement --------------------------
	.section	.nv.info._Z17Kernel_by_pointerP11DataElement,"",@"SHT_CUDA_INFO"
	.sectionflags	@""
	.align	4


	//----- nvinfo : EIATTR_CUDA_API_VERSION
	.align		4
        /*0000*/ 	.byte	0x04, 0x37
        /*0002*/ 	.short	(.L_48 - .L_47)
.L_47:
        /*0004*/ 	.word	0x00000082


	//----- nvinfo : EIATTR_KPARAM_INFO
	.align		4
.L_48:
        /*0008*/ 	.byte	0x04, 0x17
        /*000a*/ 	.short	(.L_50 - .L_49)
.L_49:
        /*000c*/ 	.word	0x00000000
        /*0010*/ 	.short	0x0000
        /*0012*/ 	.short	0x0000
        /*0014*/ 	.byte	0x00, 0xf5, 0x21, 0x00


	//----- nvinfo : EIATTR_SPARSE_MMA_MASK
	.align		4
.L_50:
        /*0018*/ 	.byte	0x03, 0x50
        /*001a*/ 	.short	0x0000


	//----- nvinfo : EIATTR_MAXREG_COUNT
	.align		4
        /*001c*/ 	.byte	0x03, 0x1b
        /*001e*/ 	.short	0x00ff


	//----- nvinfo : EIATTR_EXTERNS
	.align		4
        /*0020*/ 	.byte	0x04, 0x0f
        /*0022*/ 	.short	(.L_52 - .L_51)


	//   ....[0]....
	.align		4
.L_51:
        /*0024*/ 	.word	index@(vprintf)


	//----- nvinfo : EIATTR_MERCURY_ISA_VERSION
	.align		4
.L_52:
        /*0028*/ 	.byte	0x03, 0x5f
        /*002a*/ 	.short	0x0101


	//----- nvinfo : EIATTR_VRC_CTA_INIT_COUNT
	.align		4
        /*002c*/ 	.byte	0x02, 0x4a
	.zero		1
	.zero		1


	//----- nvinfo : EIATTR_SYSCALL_OFFSETS
	.align		4
        /*0030*/ 	.byte	0x04, 0x46
        /*0032*/ 	.short	(.L_54 - .L_53)


	//   ....[0]....
.L_53:
        /*0034*/ 	.word	0x00000120


	//----- nvinfo : EIATTR_EXIT_INSTR_OFFSETS
	.align		4
.L_54:
        /*0038*/ 	.byte	0x04, 0x1c
        /*003a*/ 	.short	(.L_56 - .L_55)


	//   ....[0]....
.L_55:
        /*003c*/ 	.word	0x000001a0


	//----- nvinfo : EIATTR_CBANK_PARAM_SIZE
	.align		4
.L_56:
        /*0040*/ 	.byte	0x03, 0x19
        /*0042*/ 	.short	0x0008


	//----- nvinfo : EIATTR_PARAM_CBANK
	.align		4
        /*0044*/ 	.byte	0x04, 0x0a
        /*0046*/ 	.short	(.L_58 - .L_57)
	.align		4
.L_57:
        /*0048*/ 	.word	index@(.nv.constant0._Z17Kernel_by_pointerP11DataElement)
        /*004c*/ 	.short	0x0380
        /*004e*/ 	.short	0x0008


	//----- nvinfo : EIATTR_SW_WAR
	.align		4
.L_58:
        /*0050*/ 	.byte	0x04, 0x36
        /*0052*/ 	.short	(.L_60 - .L_59)
.L_59:
        /*0054*/ 	.word	0x00000008
.L_60:


//--------------------- .nv.callgraph             --------------------------
	.section	.nv.callgraph,"",@"SHT_CUDA_CALLGRAPH"
	.align	4
	.sectionentsize	8
	.align		4
        /*0000*/ 	.word	0x00000000
	.align		4
        /*0004*/ 	.word	0xffffffff
	.align		4
        /*0008*/ 	.word	index@(_Z15Kernel_by_value11DataElement)
	.align		4
        /*000c*/ 	.word	index@(vprintf)
	.align		4
        /*0010*/ 	.word	index@(_Z13Kernel_by_refR11DataElement)
	.align		4
        /*0014*/ 	.word	index@(vprintf)
	.align		4
        /*0018*/ 	.word	index@(_Z17Kernel_by_pointerP11DataElement)
	.align		4
        /*001c*/ 	.word	index@(vprintf)
	.align		4
        /*0020*/ 	.word	0x00000000
	.align		4
        /*0024*/ 	.word	0xfffffffe
	.align		4
        /*0028*/ 	.word	0x00000000
	.align		4
        /*002c*/ 	.word	0xfffffffd
	.align		4
        /*0030*/ 	.word	0x00000000
	.align		4
        /*0034*/ 	.word	0xfffffffc


//--------------------- .nv.constant4             --------------------------
	.section	.nv.constant4,"a",@progbits
	.align	8
	.align		8
.nv.constant4:
        /*0000*/ 	.dword	vprintf
	.align		8
        /*0008*/ 	.dword	$str


//--------------------- .text._Z15Kernel_by_value11DataElement --------------------------
	.section	.text._Z15Kernel_by_value11DataElement,"ax",@progbits
	.align	128
        .global         _Z15Kernel_by_value11DataElement
        .type           _Z15Kernel_by_value11DataElement,@function
        .size           _Z15Kernel_by_value11DataElement,(.L_x_6 - _Z15Kernel_by_value11DataElement)
        .other          _Z15Kernel_by_value11DataElement,@"STO_CUDA_ENTRY STV_DEFAULT"
_Z15Kernel_by_value11DataElement:
.text._Z15Kernel_by_value11DataElement:
[----:B------:R-:W0:Y:S08]  /*0000*/  LDC R1, c[0x0][0x37c] ;  /* 0x0000df00ff017b82 */ /* 0x000e300000000800 */
[----:B------:R-:W1:Y:S01]  /*0010*/  LDC.64 R8, c[0x0][0x390] ;  /* 0x0000e400ff087b82 */ /* 0x000e620000000a00 */
[----:B0-----:R-:W-:Y:S01]  /*0020*/  VIADD R1, R1, 0xfffffff0 ;  /* 0xfffffff001017836 */ /* 0x001fe20000000000 */
[----:B------:R-:W-:Y:S01]  /*0030*/  MOV R0, 0x0 ;  /* 0x0000000000007802 */ /* 0x000fe20000000f00 */
[----:B------:R-:W0:Y:S01]  /*0040*/  LDCU UR4, c[0x0][0x2f8] ;  /* 0x00005f00ff0477ac */ /* 0x000e220008000800 */
[----:B------:R-:W2:Y:S04]  /*0050*/  LDCU.64 UR6, c[0x4][0x8] ;  /* 0x01000100ff0677ac */ /* 0x000ea80008000a00 */
[----:B------:R-:W3:Y:S01]  /*0060*/  LDC R10, c[0x0][0x398] ;  /* 0x0000e600ff0a7b82 */ /* 0x000ee20000000800 */
[----:B------:R-:W4:Y:S01]  /*0070*/  LDCU UR5, c[0x0][0x2fc] ;  /* 0x00005f80ff0577ac */ /* 0x000f220008000800 */
[----:B------:R-:W5:Y:S06]  /*0080*/  LDCU.64 UR36, c[0x0][0x358] ;  /* 0x00006b00ff2477ac */ /* 0x000f6c0008000a00 */
[----:B------:R3:W5:Y:S01]  /*0090*/  LDC.64 R2, c[0x4][R0] ;  /* 0x0100000000027b82 */ /* 0x0007620000000a00 */
[----:B0-----:R-:W-:Y:S01]  /*00a0*/  IADD3 R6, P0, PT, R1, UR4, RZ ;  /* 0x0000000401067c10 */ /* 0x001fe2000ff1e0ff */
[----:B-1----:R0:W-:Y:S01]  /*00b0*/  STL.64 [R1], R8 ;  /* 0x0000000801007387 */ /* 0x0021e20000100a00 */
[----:B--2---:R-:W-:Y:S01]  /*00c0*/  IMAD.U32 R4, RZ, RZ, UR6 ;  /* 0x00000006ff047e24 */ /* 0x004fe2000f8e00ff */
[----:B------:R-:W-:-:S02]  /*00d0*/  MOV R5, UR7 ;  /* 0x0000000700057c02 */ /* 0x000fc40008000f00 */
[----:B----4-:R-:W-:Y:S01]  /*00e0*/  IMAD.X R7, RZ, RZ, UR5, P0 ;  /* 0x00000005ff077e24 */ /* 0x010fe200080e06ff */
[----:B---3--:R0:W-:Y:S07]  /*00f0*/  STL [R1+0x8], R10 ;  /* 0x0000080a01007387 */ /* 0x0081ee0000100800 */
[----:B------:R-:W-:-:S07]  /*0100*/  LEPC R20, `(.L_x_0) ;  /* 0x000000001014794e */ /* 0x000fce0000000000 */
[----:B0----5:R-:W-:Y:S05]  /*0110*/  CALL.ABS.NOINC R2 ;  /* 0x0000000002007343 */ /* 0x021fea0003c00000 */
.L_x_0:
[----:B------:R-:W0:Y:S01]  /*0120*/  LDC.64 R2, c[0x0][0x390] ;  /* 0x0000e400ff027b82 */ /* 0x000e220000000a00 */
[----:B------:R-:W-:-:S05]  /*0130*/  HFMA2 R0, -RZ, RZ, 0, 6.377696990966796875e-06 ;  /* 0x0000006bff007431 */ /* 0x000fca00000001ff */
[----:B0-----:R-:W-:Y:S01]  /*0140*/  STG.E.U8 desc[UR36][R2.64], R0 ;  /* 0x0000000002007986 */ /* 0x001fe2000c101124 */
[----:B------:R-:W-:Y:S05]  /*0150*/  EXIT ;  /* 0x000000000000794d */ /* 0x000fea0003800000 */
.L_x_1:
[----:B------:R-:W-:-:S00]  /*0160*/  BRA `(.L_x_1) ;  /* 0xfffffffc00fc7947 */ /* 0x000fc0000383ffff */
[----:B------:R-:W-:-:S00]  /*0170*/  NOP ;  /* 0x0000000000007918 */ /* 0x000fc00000000000 */
        /* <DEDUP_REMOVED lines=8> */
.L_x_6:


//--------------------- .text._Z13Kernel_by_refR11DataElement --------------------------
	.section	.text._Z13Kernel_by_refR11DataElement,"ax",@progbits
	.align	128
        .global         _Z13Kernel_by_refR11DataElement
        .type           _Z13Kernel_by_refR11DataElement,@function
        .size           _Z13Kernel_by_refR11DataElement,(.L_x_7 - _Z13Kernel_by_refR11DataElement)
        .other          _Z13Kernel_by_refR11DataElement,@"STO_CUDA_ENTRY STV_DEFAULT"
_Z13Kernel_by_refR11DataElement:
.text._Z13Kernel_by_refR11DataElement:
[----:B------:R-:W0:Y:S08]  /*0000*/  LDC R1, c[0x0][0x37c] ;  /* 0x0000df00ff017b82 */ /* 0x000e300000000800 */
[----:B------:R-:W1:Y:S01]  /*0010*/  LDC.64 R10, c[0x0][0x380] ;  /* 0x0000e000ff0a7b82 */ /* 0x000e620000000a00 */
[----:B------:R-:W1:Y:S01]  /*0020*/  LDCU.64 UR36, c[0x0][0x358] ;  /* 0x00006b00ff2477ac */ /* 0x000e620008000a00 */
[----:B0-----:R-:W-:Y:S01]  /*0030*/  VIADD R1, R1, 0xfffffff0 ;  /* 0xfffffff001017836 */ /* 0x001fe20000000000 */
[----:B------:R-:W0:Y:S01]  /*0040*/  LDCU UR4, c[0x0][0x2f8] ;  /* 0x00005f00ff0477ac */ /* 0x000e220008000800 */
[----:B------:R-:W2:Y:S01]  /*0050*/  LDCU.64 UR6, c[0x4][0x8] ;  /* 0x01000100ff0677ac */ /* 0x000ea20008000a00 */
[----:B-1----:R-:W3:Y:S04]  /*0060*/  LDG.E.64 R2, desc[UR36][R10.64+0x10] ;  /* 0x000010240a027981 */ /* 0x002ee8000c1e1b00 */
[----:B------:R-:W4:Y:S01]  /*0070*/  LDG.E R0, desc[UR36][R10.64+0x18] ;  /* 0x000018240a007981 */ /* 0x000f22000c1e1900 */
[----:B------:R-:W-:Y:S01]  /*0080*/  MOV R8, 0x0 ;  /* 0x0000000000087802 */ /* 0x000fe20000000f00 */
[----:B------:R-:W1:Y:S01]  /*0090*/  LDCU UR5, c[0x0][0x2fc] ;  /* 0x00005f80ff0577ac */ /* 0x000e620008000800 */
[----:B0-----:R-:W-:Y:S01]  /*00a0*/  IADD3 R6, P0, PT, R1, UR4, RZ ;  /* 0x0000000401067c10 */ /* 0x001fe2000ff1e0ff */
[----:B--2---:R-:W-:Y:S01]  /*00b0*/  IMAD.U32 R4, RZ, RZ, UR6 ;  /* 0x00000006ff047e24 */ /* 0x004fe2000f8e00ff */
[----:B------:R-:W-:-:S02]  /*00c0*/  MOV R5, UR7 ;  /* 0x0000000700057c02 */ /* 0x000fc40008000f00 */
[----:B------:R-:W0:Y:S01]  /*00d0*/  LDC.64 R8, c[0x4][R8] ;  /* 0x0100000008087b82 */ /* 0x000e220000000a00 */
[----:B-1----:R-:W-:Y:S01]  /*00e0*/  IMAD.X R7, RZ, RZ, UR5, P0 ;  /* 0x00000005ff077e24 */ /* 0x002fe200080e06ff */
[----:B---3--:R1:W-:Y:S04]  /*00f0*/  STL.64 [R1], R2 ;  /* 0x0000000201007387 */ /* 0x0083e80000100a00 */
[----:B0---4-:R1:W-:Y:S03]  /*0100*/  STL [R1+0x8], R0 ;  /* 0x0000080001007387 */ /* 0x0113e60000100800 */
[----:B------:R-:W-:-:S07]  /*0110*/  LEPC R20, `(.L_x_2) ;  /* 0x000000001014794e */ /* 0x000fce0000000000 */
[----:B-1----:R-:W-:Y:S05]  /*0120*/  CALL.ABS.NOINC R8 ;  /* 0x0000000008007343 */ /* 0x002fea0003c00000 */
.L_x_2:
[----:B------:R-:W0:Y:S02]  /*0130*/  LDC.64 R4, c[0x0][0x380] ;  /* 0x0000e000ff047b82 */ /* 0x000e240000000a00 */
[----:B0-----:R-:W2:Y:S01]  /*0140*/  LDG.E.64 R2, desc[UR36][R4.64+0x10] ;  /* 0x0000102404027981 */ /* 0x001ea2000c1e1b00 */
[----:B------:R-:W-:-:S05]  /*0150*/  HFMA2 R6, -RZ, RZ, 0, 6.79492950439453125e-06 ;  /* 0x00000072ff067431 */ /* 0x000fca00000001ff */
[----:B--2---:R-:W-:Y:S04]  /*0160*/  ST.E.U8 desc[UR36][R2.64], R6 ;  /* 0x0000000602007985 */ /* 0x004fe8000c101124 */
[----:B------:R-:W2:Y:S02]  /*0170*/  LDG.E R0, desc[UR36][R4.64+0x18] ;  /* 0x0000182404007981 */ /* 0x000ea4000c1e1900 */
[----:B--2---:R-:W-:-:S05]  /*0180*/  VIADD R7, R0, 0x1 ;  /* 0x0000000100077836 */ /* 0x004fca0000000000 */
[----:B------:R-:W-:Y:S01]  /*0190*/  STG.E desc[UR36][R4.64+0x18], R7 ;  /* 0x0000180704007986 */ /* 0x000fe2000c101924 */
[----:B------:R-:W-:Y:S05]  /*01a0*/  EXIT ;  /* 0x000000000000794d */ /* 0x000fea0003800000 */
.L_x_3:
        /* <DEDUP_REMOVED lines=13> */
.L_x_7:


//--------------------- .text._Z17Kernel_by_pointerP11DataElement --------------------------
	.section	.text._Z17Kernel_by_pointerP11DataElement,"ax",@progbits
	.align	128
        .global         _Z17Kernel_by_pointerP11DataElement
        .type           _Z17Kernel_by_pointerP11DataElement,@function
        .size           _Z17Kernel_by_pointerP11DataElement,(.L_x_8 - _Z17Kernel_by_pointerP11DataElement)
        .other          _Z17Kernel_by_pointerP11DataElement,@"STO_CUDA_ENTRY STV_DEFAULT"
_Z17Kernel_by_pointerP11DataElement:
.text._Z17Kernel_by_pointerP11DataElement:
        /* <DEDUP_REMOVED lines=19> */
.L_x_4:
[----:B------:R-:W0:Y:S02]  /*0130*/  LDC.64 R4, c[0x0][0x380] ;  /* 0x0000e000ff047b82 */ /* 0x000e240000000a00 */
[----:B0-----:R-:W2:Y:S01]  /*0140*/  LDG.E.64 R2, desc[UR36][R4.64+0x10] ;  /* 0x0000102404027981 */ /* 0x001ea2000c1e1b00 */
[----:B------:R-:W-:-:S05]  /*0150*/  HFMA2 R6, -RZ, RZ, 0, 6.67572021484375e-06 ;  /* 0x00000070ff067431 */ /* 0x000fca00000001ff */
[----:B--2---:R-:W-:Y:S04]  /*0160*/  ST.E.U8 desc[UR36][R2.64], R6 ;  /* 0x0000000602007985 */ /* 0x004fe8000c101124 */
[----:B------:R-:W2:Y:S02]  /*0170*/  LDG.E R0, desc[UR36][R4.64+0x18] ;  /* 0x0000182404007981 */ /* 0x000ea4000c1e1900 */
[----:B--2---:R-:W-:-:S05]  /*0180*/  VIADD R7, R0, 0x1 ;  /* 0x0000000100077836 */ /* 0x004fca0000000000 */
[----:B------:R-:W-:Y:S01]  /*0190*/  STG.E desc[UR36][R4.64+0x18], R7 ;  /* 0x0000180704007986 */ /* 0x000fe2000c101924 */
[----:B------:R-:W-:Y:S05]  /*01a0*/  EXIT ;  /* 0x000000000000794d */ /* 0x000fea0003800000 */
.L_x_5:
        /* <DEDUP_REMOVED lines=13> */
.L_x_8:


//--------------------- .nv.global.init           --------------------------
	.section	.nv.global.init,"aw",@progbits
.nv.global.init:
	.type		$str,@object
	.size		$str,(.L_0 - $str)
$str:
        /*0000*/ 	.byte	0x4f, 0x6e, 0x20, 0x64, 0x65, 0x76, 0x69, 0x63, 0x65, 0x3a, 0x20, 0x6e, 0x61, 0x6d, 0x65, 0x3d
        /*0010*/ 	.byte	0x25, 0x73, 0x2c, 0x20, 0x76, 0x61, 0x6c, 0x75, 0x65, 0x3d, 0x25, 0x64, 0x0a, 0x00
.L_0:


//--------------------- .nv.shared.reserved.0     --------------------------
	.section	.nv.shared.reserved.0,"aw",@nobits
	.weak		__nv_reservedSMEM_offset_0_alias
	.size		__nv_reservedSMEM_offset_0_alias, 0, 64
	.other		__nv_reservedSMEM_offset_0_alias,@"STO_CUDA_RESERVED_SHARED STV_DEFAULT"
__nv_reservedSMEM_offset_0_alias:
	.zero		0
	.zero		64


//--------------------- .nv.constant0._Z15Kernel_by_value11DataElement --------------------------
	.section	.nv.constant0._Z15Kernel_by_value11DataElement,"a",@progbits
	.sectionflags	@""
	.align	4
.nv.constant0._Z15Kernel_by_value11DataElement:
	.zero		928


//--------------------- .nv.constant0._Z13Kernel_by_refR11DataElement --------------------------
	.section	.nv.constant0._Z13Kernel_by_refR11DataElement,"a",@progbits
	.sectionflags	@""
	.align	4
.nv.constant0._Z13Kernel_by_refR11DataElement:
	.zero		904


//--------------------- .nv.constant0._Z17Kernel_by_pointerP11DataElement --------------------------
	.section	.nv.constant0._Z17Kernel_by_pointerP11DataElement,"a",@progbits
	.sectionflags	@""
	.align	4
.nv.constant0._Z17Kernel_by_pointerP11DataElement:
	.zero		904


//--------------------- SYMBOLS --------------------------

	.type		.nv.reservedSmem.offset0,@object
	.size		.nv.reservedSmem.offset0,0x4
	.type		vprintf,@function
